//
// Generated by NVIDIA NVVM Compiler
//
// Compiler Build ID: CL-36424714
// Cuda compilation tools, release 13.0, V13.0.88
// Based on NVVM 20.0.0
//

.version 9.0
.target sm_100
.address_size 64

	// .globl	_Z5hellov
.extern .func  (.param .b32 func_retval0) vprintf
(
	.param .b64 vprintf_param_0,
	.param .b64 vprintf_param_1
)
;
.global .align 1 .b8 $str[40] = {72, 101, 108, 108, 111, 32, 87, 111, 114, 108, 100, 32, 102, 114, 111, 109, 32, 98, 108, 111, 99, 107, 58, 32, 37, 117, 44, 32, 116, 104, 114, 101, 97, 100, 58, 32, 37, 117, 10};

.visible .entry _Z5hellov()
{
	.local .align 8 .b8 	__local_depot0[8];
	.reg .b64 	%SP;
	.reg .b64 	%SPL;
	.reg .b32 	%r<5>;
	.reg .b64 	%rd<5>;

	mov.u64 	%SPL, __local_depot0;
	cvta.local.u64 	%SP, %SPL;
	add.u64 	%rd1, %SP, 0;
	add.u64 	%rd2, %SPL, 0;
	mov.u32 	%r1, %tid.x;
	mov.u32 	%r2, %ctaid.x;
	st.local.v2.u32 	[%rd2], {%r1, %r2};
	mov.u64 	%rd3, $str;
	cvta.global.u64 	%rd4, %rd3;
	{ // callseq 0, 0
	.param .b64 param0;
	st.param.b64 	[param0], %rd4;
	.param .b64 param1;
	st.param.b64 	[param1], %rd1;
	.param .b32 retval0;
	call.uni (retval0), 
	vprintf, 
	(
	param0, 
	param1
	);
	ld.param.b32 	%r3, [retval0];
	} // callseq 0
	ret;

}


// ===== COMPILED SASS (sm_100) =====

	.target	sm_100

	.elftype	@"ET_EXEC"


//--------------------- .note.nv.tkinfo           --------------------------
	.section	.note.nv.tkinfo,"",@"SHT_NOTE"
	.sectionflags	@"SHF_NOTE_NV_TKINFO"
	.tkinfo
        /*0018*/ 	.word	0x00000002
        /*0030*/ 	.string	""
        /*0030*/ 	.string	"ptxas"
        /*0030*/ 	.string	"Cuda compilation tools, release 13.0, V13.0.88"
        /*0030*/ 	.string	"Build cuda_13.0.r13.0/compiler.36424714_0"
        /*0030*/ 	.string	"-arch sm_100 -m 64 "



//--------------------- .note.nv.cuinfo           --------------------------
	.section	.note.nv.cuinfo,"",@"SHT_NOTE"
	.sectionflags	@"SHF_NOTE_NV_CUINFO"
        /*0018*/ 	.short	0x0002
        /*001a*/ 	.short	0x0064
        /*001c*/ 	.short	0x0082
	.zero		2


//--------------------- .nv.info                  --------------------------
	.section	.nv.info,"",@"SHT_CUDA_INFO"
	.align	4


	//----- nvinfo : EIATTR_REGCOUNT
	.align		4
        /*0000*/ 	.byte	0x04, 0x2f
        /*0002*/ 	.short	(.L_2 - .L_1)
	.align		4
.L_1:
        /*0004*/ 	.word	index@(_Z5hellov)
        /*0008*/ 	.word	0x00000018


	//----- nvinfo : EIATTR_FRAME_SIZE
	.align		4
.L_2:
        /*000c*/ 	.byte	0x04, 0x11
        /*000e*/ 	.short	(.L_4 - .L_3)
	.align		4
.L_3:
        /*0010*/ 	.word	index@(_Z5hellov)
        /*0014*/ 	.word	0x00000008


	//----- nvinfo : EIATTR_MIN_STACK_SIZE
	.align		4
.L_4:
        /*0018*/ 	.byte	0x04, 0x12
        /*001a*/ 	.short	(.L_6 - .L_5)
	.align		4
.L_5:
        /*001c*/ 	.word	index@(_Z5hellov)
        /*0020*/ 	.word	0x00000008
.L_6:


//--------------------- .nv.compat                --------------------------
	.section	.nv.compat,"",@"SHT_CUDA_COMPAT_INFO"
	.align	4
        /*0000*/ 	.byte	0x02, 0x09, 0x00, 0x00, 0x02, 0x02, 0x01, 0x00, 0x02, 0x05, 0x05, 0x00, 0x03, 0x07, 0x01, 0x01
        /*0010*/ 	.byte	0x02, 0x03, 0x00, 0x00, 0x02, 0x06, 0x01, 0x00, 0x04, 0x0b, 0x08, 0x00, 0x09, 0x00, 0x00, 0x00
        /*0020*/ 	.byte	0x00, 0x00, 0x00, 0x00


//--------------------- .nv.info._Z5hellov        --------------------------
	.section	.nv.info._Z5hellov,"",@"SHT_CUDA_INFO"
	.sectionflags	@""
	.align	4


	//----- nvinfo : EIATTR_CUDA_API_VERSION
	.align		4
        /*0000*/ 	.byte	0x04, 0x37
        /*0002*/ 	.short	(.L_8 - .L_7)
.L_7:
        /*0004*/ 	.word	0x00000082


	//----- nvinfo : EIATTR_SPARSE_MMA_MASK
	.align		4
.L_8:
        /*0008*/ 	.byte	0x03, 0x50
        /*000a*/ 	.short	0x0000


	//----- nvinfo : EIATTR_MAXREG_COUNT
	.align		4
        /*000c*/ 	.byte	0x03, 0x1b
        /*000e*/ 	.short	0x00ff


	//----- nvinfo : EIATTR_EXTERNS
	.align		4
        /*0010*/ 	.byte	0x04, 0x0f
        /*0012*/ 	.short	(.L_10 - .L_9)


	//   ....[0]....
	.align		4
.L_9:
        /*0014*/ 	.word	index@(vprintf)


	//----- nvinfo : EIATTR_MERCURY_ISA_VERSION
	.align		4
.L_10:
        /*0018*/ 	.byte	0x03, 0x5f
        /*001a*/ 	.short	0x0101


	//----- nvinfo : EIATTR_VRC_CTA_INIT_COUNT
	.align		4
        /*001c*/ 	.byte	0x02, 0x4a
	.zero		1
	.zero		1


	//----- nvinfo : EIATTR_SYSCALL_OFFSETS
	.align		4
        /*0020*/ 	.byte	0x04, 0x46
        /*0022*/ 	.short	(.L_12 - .L_11)


	//   ....[0]....
.L_11:
        /*0024*/ 	.word	0x000000f0


	//----- nvinfo : EIATTR_EXIT_INSTR_OFFSETS
	.align		4
.L_12:
        /*0028*/ 	.byte	0x04, 0x1c
        /*002a*/ 	.short	(.L_14 - .L_13)


	//   ....[0]....
.L_13:
        /*002c*/ 	.word	0x00000100


	//----- nvinfo : EIATTR_SW_WAR
	.align		4
.L_14:
        /*0030*/ 	.byte	0x04, 0x36
        /*0032*/ 	.short	(.L_16 - .L_15)
.L_15:
        /*0034*/ 	.word	0x00000008
.L_16:


//--------------------- .nv.callgraph             --------------------------
	.section	.nv.callgraph,"",@"SHT_CUDA_CALLGRAPH"
	.align	4
	.sectionentsize	8
	.align		4
        /*0000*/ 	.word	0x00000000
	.align		4
        /*0004*/ 	.word	0xffffffff
	.align		4
        /*0008*/ 	.word	index@(_Z5hellov)
	.align		4
        /*000c*/ 	.word	index@(vprintf)
	.align		4
        /*0010*/ 	.word	0x00000000
	.align		4
        /*0014*/ 	.word	0xfffffffe
	.align		4
        /*0018*/ 	.word	0x00000000
	.align		4
        /*001c*/ 	.word	0xfffffffd
	.align		4
        /*0020*/ 	.word	0x00000000
	.align		4
        /*0024*/ 	.word	0xfffffffc


//--------------------- .nv.constant4             --------------------------
	.section	.nv.constant4,"a",@progbits
	.align	8
	.align		8
.nv.constant4:
        /*0000*/ 	.dword	vprintf
	.align		8
        /*0008*/ 	.dword	$str


//--------------------- .text._Z5hellov           --------------------------
	.section	.text._Z5hellov,"ax",@progbits
	.align	128
        .global         _Z5hellov
        .type           _Z5hellov,@function
        .size           _Z5hellov,(.L_x_2 - _Z5hellov)
        .other          _Z5hellov,@"STO_CUDA_ENTRY STV_DEFAULT"
_Z5hellov:
.text._Z5hellov:
[----:B------:R-:W0:Y:S01]  /*0000*/  LDC R1, c[0x0][0x37c] ;  /* 0x0000df00ff017b82 */ /* 0x000e220000000800 */
[----:B------:R-:W1:Y:S01]  /*0010*/  S2R R8, SR_TID.X ;  /* 0x0000000000087919 */ /* 0x000e620000002100 */
[----:B0-----:R-:W-:Y:S01]  /*0020*/  VIADD R1, R1, 0xfffffff8 ;  /* 0xfffffff801017836 */ /* 0x001fe20000000000 */
[----:B------:R-:W-:Y:S01]  /*0030*/  MOV R0, 0x0 ;  /* 0x0000000000007802 */ /* 0x000fe20000000f00 */
[----:B------:R-:W0:Y:S01]  /*0040*/  LDCU UR4, c[0x0][0x2f8] ;  /* 0x00005f00ff0477ac */ /* 0x000e220008000800 */
[----:B------:R-:W1:Y:S03]  /*0050*/  S2R R9, SR_CTAID.X ;  /* 0x0000000000097919 */ /* 0x000e660000002500 */
[----:B------:R2:W3:Y:S01]  /*0060*/  LDC.64 R2, c[0x4][R0] ;  /* 0x0100000000027b82 */ /* 0x0004e20000000a00 */
[----:B------:R-:W4:Y:S01]  /*0070*/  LDCU.64 UR6, c[0x4][0x8] ;  /* 0x01000100ff0677ac */ /* 0x000f220008000a00 */
[----:B------:R-:W5:Y:S01]  /*0080*/  LDCU UR5, c[0x0][0x2fc] ;  /* 0x00005f80ff0577ac */ /* 0x000f620008000800 */
[----:B0-----:R-:W-:Y:S01]  /*0090*/  IADD3 R6, P0, PT, R1, UR4, RZ ;  /* 0x0000000401067c10 */ /* 0x001fe2000ff1e0ff */
[----:B----4-:R-:W-:Y:S01]  /*00a0*/  IMAD.U32 R4, RZ, RZ, UR6 ;  /* 0x00000006ff047e24 */ /* 0x010fe2000f8e00ff */
[----:B------:R-:W-:-:S03]  /*00b0*/  MOV R5, UR7 ;  /* 0x0000000700057c02 */ /* 0x000fc60008000f00 */
[----:B-----5:R-:W-:Y:S01]  /*00c0*/  IMAD.X R7, RZ, RZ, UR5, P0 ;  /* 0x00000005ff077e24 */ /* 0x020fe200080e06ff */
[----:B-1----:R2:W-:Y:S07]  /*00d0*/  STL.64 [R1], R8 ;  /* 0x0000000801007387 */ /* 0x0025ee0000100a00 */
[----:B------:R-:W-:-:S07]  /*00e0*/  LEPC R20, `(.L_x_0) ;  /* 0x000000001014794e */ /* 0x000fce0000000000 */
[----:B--23--:R-:W-:Y:S05]  /*00f0*/  CALL.ABS.NOINC R2 ;  /* 0x0000000002007343 */ /* 0x00cfea0003c00000 */
.L_x_0:
[----:B------:R-:W-:Y:S05]  /*0100*/  EXIT ;  /* 0x000000000000794d */ /* 0x000fea0003800000 */
.L_x_1:
[----:B------:R-:W-:-:S00]  /*0110*/  BRA `(.L_x_1) ;  /* 0xfffffffc00fc7947 */ /* 0x000fc0000383ffff */
[----:B------:R-:W-:-:S00]  /*0120*/  NOP ;  /* 0x0000000000007918 */ /* 0x000fc00000000000 */
        /* <DEDUP_REMOVED lines=13> */
.L_x_2:


//--------------------- .nv.global.init           --------------------------
	.section	.nv.global.init,"aw",@progbits
.nv.global.init:
	.type		$str,@object
	.size		$str,(.L_0 - $str)
$str:
        /*0000*/ 	.byte	0x48, 0x65, 0x6c, 0x6c, 0x6f, 0x20, 0x57, 0x6f, 0x72, 0x6c, 0x64, 0x20, 0x66, 0x72, 0x6f, 0x6d
        /*0010*/ 	.byte	0x20, 0x62, 0x6c, 0x6f, 0x63, 0x6b, 0x3a, 0x20, 0x25, 0x75, 0x2c, 0x20, 0x74, 0x68, 0x72, 0x65
        /*0020*/ 	.byte	0x61, 0x64, 0x3a, 0x20, 0x25, 0x75, 0x0a, 0x00
.L_0:


//--------------------- .nv.shared.reserved.0     --------------------------
	.section	.nv.shared.reserved.0,"aw",@nobits
	.weak		__nv_reservedSMEM_offset_0_alias
	.size		__nv_reservedSMEM_offset_0_alias, 0, 64
	.other		__nv_reservedSMEM_offset_0_alias,@"STO_CUDA_RESERVED_SHARED STV_DEFAULT"
__nv_reservedSMEM_offset_0_alias:
	.zero		0
	.zero		64


//--------------------- .nv.constant0._Z5hellov   --------------------------
	.section	.nv.constant0._Z5hellov,"a",@progbits
	.sectionflags	@""
	.align	4
.nv.constant0._Z5hellov:
	.zero		896


//--------------------- SYMBOLS --------------------------

	.type		.nv.reservedSmem.offset0,@object
	.size		.nv.reservedSmem.offset0,0x4
	.type		vprintf,@function
